//
// Generated by NVIDIA NVVM Compiler
//
// Compiler Build ID: CL-36424714
// Cuda compilation tools, release 13.0, V13.0.88
// Based on NVVM 20.0.0
//

.version 9.0
.target sm_100
.address_size 64

	// .globl	_Z8dot_prodPfS_i
.extern .func  (.param .b32 func_retval0) vprintf
(
	.param .b64 vprintf_param_0,
	.param .b64 vprintf_param_1
)
;
.global .align 1 .b8 $str[9] = {100, 111, 116, 58, 32, 37, 102, 10};

.visible .entry _Z8dot_prodPfS_i(
	.param .u64 .ptr .align 1 _Z8dot_prodPfS_i_param_0,
	.param .u64 .ptr .align 1 _Z8dot_prodPfS_i_param_1,
	.param .u32 _Z8dot_prodPfS_i_param_2
)
{
	.local .align 8 .b8 	__local_depot0[8];
	.reg .b64 	%SP;
	.reg .b64 	%SPL;
	.reg .pred 	%p<11>;
	.reg .b32 	%r<26>;
	.reg .b32 	%f<127>;
	.reg .b64 	%rd<26>;
	.reg .b64 	%fd<5>;

	mov.u64 	%SPL, __local_depot0;
	cvta.local.u64 	%SP, %SPL;
	ld.param.u64 	%rd9, [_Z8dot_prodPfS_i_param_0];
	ld.param.u64 	%rd10, [_Z8dot_prodPfS_i_param_1];
	ld.param.u32 	%r12, [_Z8dot_prodPfS_i_param_2];
	cvta.to.global.u64 	%rd1, %rd10;
	cvta.to.global.u64 	%rd2, %rd9;
	setp.lt.s32 	%p1, %r12, 1;
	@%p1 bra 	$L__BB0_13;
	and.b32  	%r1, %r12, 7;
	setp.lt.u32 	%p2, %r12, 8;
	mov.b32 	%r24, 0;
	@%p2 bra 	$L__BB0_4;
	and.b32  	%r24, %r12, 2147483640;
	neg.s32 	%r22, %r24;
	add.s64 	%rd25, %rd2, 16;
	add.s64 	%rd24, %rd1, 16;
$L__BB0_3:
	.pragma "nounroll";
	ld.global.f32 	%f16, [%rd25+-16];
	ld.global.f32 	%f17, [%rd24+-16];
	mul.f32 	%f18, %f16, %f17;
	div.rn.f32 	%f19, %f18, %f18;
	div.rn.f32 	%f20, %f19, %f18;
	sub.f32 	%f21, %f18, %f20;
	add.f32 	%f22, %f126, %f21;
	ld.global.f32 	%f23, [%rd25+-12];
	ld.global.f32 	%f24, [%rd24+-12];
	mul.f32 	%f25, %f23, %f24;
	div.rn.f32 	%f26, %f25, %f25;
	div.rn.f32 	%f27, %f26, %f25;
	sub.f32 	%f28, %f25, %f27;
	add.f32 	%f29, %f22, %f28;
	ld.global.f32 	%f30, [%rd25+-8];
	ld.global.f32 	%f31, [%rd24+-8];
	mul.f32 	%f32, %f30, %f31;
	div.rn.f32 	%f33, %f32, %f32;
	div.rn.f32 	%f34, %f33, %f32;
	sub.f32 	%f35, %f32, %f34;
	add.f32 	%f36, %f29, %f35;
	ld.global.f32 	%f37, [%rd25+-4];
	ld.global.f32 	%f38, [%rd24+-4];
	mul.f32 	%f39, %f37, %f38;
	div.rn.f32 	%f40, %f39, %f39;
	div.rn.f32 	%f41, %f40, %f39;
	sub.f32 	%f42, %f39, %f41;
	add.f32 	%f43, %f36, %f42;
	ld.global.f32 	%f44, [%rd25];
	ld.global.f32 	%f45, [%rd24];
	mul.f32 	%f46, %f44, %f45;
	div.rn.f32 	%f47, %f46, %f46;
	div.rn.f32 	%f48, %f47, %f46;
	sub.f32 	%f49, %f46, %f48;
	add.f32 	%f50, %f43, %f49;
	ld.global.f32 	%f51, [%rd25+4];
	ld.global.f32 	%f52, [%rd24+4];
	mul.f32 	%f53, %f51, %f52;
	div.rn.f32 	%f54, %f53, %f53;
	div.rn.f32 	%f55, %f54, %f53;
	sub.f32 	%f56, %f53, %f55;
	add.f32 	%f57, %f50, %f56;
	ld.global.f32 	%f58, [%rd25+8];
	ld.global.f32 	%f59, [%rd24+8];
	mul.f32 	%f60, %f58, %f59;
	div.rn.f32 	%f61, %f60, %f60;
	div.rn.f32 	%f62, %f61, %f60;
	sub.f32 	%f63, %f60, %f62;
	add.f32 	%f64, %f57, %f63;
	ld.global.f32 	%f65, [%rd25+12];
	ld.global.f32 	%f66, [%rd24+12];
	mul.f32 	%f67, %f65, %f66;
	div.rn.f32 	%f68, %f67, %f67;
	div.rn.f32 	%f69, %f68, %f67;
	sub.f32 	%f70, %f67, %f69;
	add.f32 	%f126, %f64, %f70;
	add.s32 	%r22, %r22, 8;
	add.s64 	%rd25, %rd25, 32;
	add.s64 	%rd24, %rd24, 32;
	setp.ne.s32 	%p3, %r22, 0;
	@%p3 bra 	$L__BB0_3;
$L__BB0_4:
	setp.eq.s32 	%p4, %r1, 0;
	@%p4 bra 	$L__BB0_12;
	and.b32  	%r7, %r12, 3;
	setp.lt.u32 	%p5, %r1, 4;
	@%p5 bra 	$L__BB0_7;
	mul.wide.u32 	%rd11, %r24, 4;
	add.s64 	%rd12, %rd2, %rd11;
	ld.global.f32 	%f72, [%rd12];
	add.s64 	%rd13, %rd1, %rd11;
	ld.global.f32 	%f73, [%rd13];
	mul.f32 	%f74, %f72, %f73;
	div.rn.f32 	%f75, %f74, %f74;
	div.rn.f32 	%f76, %f75, %f74;
	sub.f32 	%f77, %f74, %f76;
	add.f32 	%f78, %f126, %f77;
	ld.global.f32 	%f79, [%rd12+4];
	ld.global.f32 	%f80, [%rd13+4];
	mul.f32 	%f81, %f79, %f80;
	div.rn.f32 	%f82, %f81, %f81;
	div.rn.f32 	%f83, %f82, %f81;
	sub.f32 	%f84, %f81, %f83;
	add.f32 	%f85, %f78, %f84;
	ld.global.f32 	%f86, [%rd12+8];
	ld.global.f32 	%f87, [%rd13+8];
	mul.f32 	%f88, %f86, %f87;
	div.rn.f32 	%f89, %f88, %f88;
	div.rn.f32 	%f90, %f89, %f88;
	sub.f32 	%f91, %f88, %f90;
	add.f32 	%f92, %f85, %f91;
	ld.global.f32 	%f93, [%rd12+12];
	ld.global.f32 	%f94, [%rd13+12];
	mul.f32 	%f95, %f93, %f94;
	div.rn.f32 	%f96, %f95, %f95;
	div.rn.f32 	%f97, %f96, %f95;
	sub.f32 	%f98, %f95, %f97;
	add.f32 	%f126, %f92, %f98;
	add.s32 	%r24, %r24, 4;
$L__BB0_7:
	setp.eq.s32 	%p6, %r7, 0;
	@%p6 bra 	$L__BB0_12;
	setp.eq.s32 	%p7, %r7, 1;
	@%p7 bra 	$L__BB0_10;
	mul.wide.u32 	%rd14, %r24, 4;
	add.s64 	%rd15, %rd2, %rd14;
	ld.global.f32 	%f100, [%rd15];
	add.s64 	%rd16, %rd1, %rd14;
	ld.global.f32 	%f101, [%rd16];
	mul.f32 	%f102, %f100, %f101;
	div.rn.f32 	%f103, %f102, %f102;
	div.rn.f32 	%f104, %f103, %f102;
	sub.f32 	%f105, %f102, %f104;
	add.f32 	%f106, %f126, %f105;
	ld.global.f32 	%f107, [%rd15+4];
	ld.global.f32 	%f108, [%rd16+4];
	mul.f32 	%f109, %f107, %f108;
	div.rn.f32 	%f110, %f109, %f109;
	div.rn.f32 	%f111, %f110, %f109;
	sub.f32 	%f112, %f109, %f111;
	add.f32 	%f126, %f106, %f112;
	add.s32 	%r24, %r24, 2;
$L__BB0_10:
	and.b32  	%r14, %r12, 1;
	setp.eq.b32 	%p8, %r14, 1;
	not.pred 	%p9, %p8;
	@%p9 bra 	$L__BB0_12;
	mul.wide.u32 	%rd17, %r24, 4;
	add.s64 	%rd18, %rd2, %rd17;
	ld.global.f32 	%f113, [%rd18];
	add.s64 	%rd19, %rd1, %rd17;
	ld.global.f32 	%f114, [%rd19];
	mul.f32 	%f115, %f113, %f114;
	div.rn.f32 	%f116, %f115, %f115;
	div.rn.f32 	%f117, %f116, %f115;
	sub.f32 	%f118, %f115, %f117;
	add.f32 	%f126, %f126, %f118;
$L__BB0_12:
	cvt.f64.f32 	%fd4, %f126;
$L__BB0_13:
	mov.u32 	%r15, %ctaid.x;
	mov.u32 	%r16, %ntid.x;
	mul.lo.s32 	%r17, %r15, %r16;
	mov.u32 	%r18, %tid.x;
	neg.s32 	%r19, %r18;
	setp.ne.s32 	%p10, %r17, %r19;
	@%p10 bra 	$L__BB0_15;
	add.u64 	%rd20, %SP, 0;
	add.u64 	%rd21, %SPL, 0;
	st.local.f64 	[%rd21], %fd4;
	mov.u64 	%rd22, $str;
	cvta.global.u64 	%rd23, %rd22;
	{ // callseq 0, 0
	.param .b64 param0;
	st.param.b64 	[param0], %rd23;
	.param .b64 param1;
	st.param.b64 	[param1], %rd20;
	.param .b32 retval0;
	call.uni (retval0), 
	vprintf, 
	(
	param0, 
	param1
	);
	ld.param.b32 	%r20, [retval0];
	} // callseq 0
$L__BB0_15:
	ret;

}


// ===== COMPILED SASS (sm_100) =====

	.target	sm_100

	.elftype	@"ET_EXEC"


//--------------------- .note.nv.tkinfo           --------------------------
	.section	.note.nv.tkinfo,"",@"SHT_NOTE"
	.sectionflags	@"SHF_NOTE_NV_TKINFO"
	.tkinfo
        /*0018*/ 	.word	0x00000002
        /*0030*/ 	.string	""
        /*0030*/ 	.string	"ptxas"
        /*0030*/ 	.string	"Cuda compilation tools, release 13.0, V13.0.88"
        /*0030*/ 	.string	"Build cuda_13.0.r13.0/compiler.36424714_0"
        /*0030*/ 	.string	"-arch sm_100 -m 64 "



//--------------------- .note.nv.cuinfo           --------------------------
	.section	.note.nv.cuinfo,"",@"SHT_NOTE"
	.sectionflags	@"SHF_NOTE_NV_CUINFO"
        /*0018*/ 	.short	0x0002
        /*001a*/ 	.short	0x0064
        /*001c*/ 	.short	0x0082
	.zero		2


//--------------------- .nv.info                  --------------------------
	.section	.nv.info,"",@"SHT_CUDA_INFO"
	.align	4


	//----- nvinfo : EIATTR_REGCOUNT
	.align		4
        /*0000*/ 	.byte	0x04, 0x2f
        /*0002*/ 	.short	(.L_2 - .L_1)
	.align		4
.L_1:
        /*0004*/ 	.word	index@(_Z8dot_prodPfS_i)
        /*0008*/ 	.word	0x00000018


	//----- nvinfo : EIATTR_FRAME_SIZE
	.align		4
.L_2:
        /*000c*/ 	.byte	0x04, 0x11
        /*000e*/ 	.short	(.L_4 - .L_3)
	.align		4
.L_3:
        /*0010*/ 	.word	index@($__internal_0_$__cuda_sm3x_div_rn_noftz_f32_slowpath)
        /*0014*/ 	.word	0x00000008


	//----- nvinfo : EIATTR_FRAME_SIZE
	.align		4
.L_4:
        /*0018*/ 	.byte	0x04, 0x11
        /*001a*/ 	.short	(.L_6 - .L_5)
	.align		4
.L_5:
        /*001c*/ 	.word	index@(_Z8dot_prodPfS_i)
        /*0020*/ 	.word	0x00000008


	//----- nvinfo : EIATTR_MIN_STACK_SIZE
	.align		4
.L_6:
        /*0024*/ 	.byte	0x04, 0x12
        /*0026*/ 	.short	(.L_8 - .L_7)
	.align		4
.L_7:
        /*0028*/ 	.word	index@(_Z8dot_prodPfS_i)
        /*002c*/ 	.word	0x00000008
.L_8:


//--------------------- .nv.compat                --------------------------
	.section	.nv.compat,"",@"SHT_CUDA_COMPAT_INFO"
	.align	4
        /*0000*/ 	.byte	0x02, 0x09, 0x00, 0x00, 0x02, 0x02, 0x01, 0x00, 0x02, 0x05, 0x05, 0x00, 0x03, 0x07, 0x01, 0x01
        /*0010*/ 	.byte	0x02, 0x03, 0x00, 0x00, 0x02, 0x06, 0x01, 0x00, 0x04, 0x0b, 0x08, 0x00, 0x01, 0x00, 0x00, 0x00
        /*0020*/ 	.byte	0x00, 0x00, 0x00, 0x00


//--------------------- .nv.info._Z8dot_prodPfS_i --------------------------
	.section	.nv.info._Z8dot_prodPfS_i,"",@"SHT_CUDA_INFO"
	.sectionflags	@""
	.align	4


	//----- nvinfo : EIATTR_CUDA_API_VERSION
	.align		4
        /*0000*/ 	.byte	0x04, 0x37
        /*0002*/ 	.short	(.L_10 - .L_9)
.L_9:
        /*0004*/ 	.word	0x00000082


	//----- nvinfo : EIATTR_KPARAM_INFO
	.align		4
.L_10:
        /*0008*/ 	.byte	0x04, 0x17
        /*000a*/ 	.short	(.L_12 - .L_11)
.L_11:
        /*000c*/ 	.word	0x00000000
        /*0010*/ 	.short	0x0002
        /*0012*/ 	.short	0x0010
        /*0014*/ 	.byte	0x00, 0xf0, 0x11, 0x00


	//----- nvinfo : EIATTR_KPARAM_INFO
	.align		4
.L_12:
        /*0018*/ 	.byte	0x04, 0x17
        /*001a*/ 	.short	(.L_14 - .L_13)
.L_13:
        /*001c*/ 	.word	0x00000000
        /*0020*/ 	.short	0x0001
        /*0022*/ 	.short	0x0008
        /*0024*/ 	.byte	0x00, 0xf5, 0x21, 0x00


	//----- nvinfo : EIATTR_KPARAM_INFO
	.align		4
.L_14:
        /*0028*/ 	.byte	0x04, 0x17
        /*002a*/ 	.short	(.L_16 - .L_15)
.L_15:
        /*002c*/ 	.word	0x00000000
        /*0030*/ 	.short	0x0000
        /*0032*/ 	.short	0x0000
        /*0034*/ 	.byte	0x00, 0xf5, 0x21, 0x00


	//----- nvinfo : EIATTR_SPARSE_MMA_MASK
	.align		4
.L_16:
        /*0038*/ 	.byte	0x03, 0x50
        /*003a*/ 	.short	0x0000


	//----- nvinfo : EIATTR_MAXREG_COUNT
	.align		4
        /*003c*/ 	.byte	0x03, 0x1b
        /*003e*/ 	.short	0x00ff


	//----- nvinfo : EIATTR_EXTERNS
	.align		4
        /*0040*/ 	.byte	0x04, 0x0f
        /*0042*/ 	.short	(.L_18 - .L_17)


	//   ....[0]....
	.align		4
.L_17:
        /*0044*/ 	.word	index@(vprintf)


	//----- nvinfo : EIATTR_MERCURY_ISA_VERSION
	.align		4
.L_18:
        /*0048*/ 	.byte	0x03, 0x5f
        /*004a*/ 	.short	0x0101


	//----- nvinfo : EIATTR_VRC_CTA_INIT_COUNT
	.align		4
        /*004c*/ 	.byte	0x02, 0x4a
	.zero		1
	.zero		1


	//----- nvinfo : EIATTR_SYSCALL_OFFSETS
	.align		4
        /*0050*/ 	.byte	0x04, 0x46
        /*0052*/ 	.short	(.L_20 - .L_19)


	//   ....[0]....
.L_19:
        /*0054*/ 	.word	0x00002070


	//----- nvinfo : EIATTR_EXIT_INSTR_OFFSETS
	.align		4
.L_20:
        /*0058*/ 	.byte	0x04, 0x1c
        /*005a*/ 	.short	(.L_22 - .L_21)


	//   ....[0]....
.L_21:
        /*005c*/ 	.word	0x00001ff0


	//   ....[1]....
        /*0060*/ 	.word	0x00002080


	//----- nvinfo : EIATTR_CRS_STACK_SIZE
	.align		4
.L_22:
        /*0064*/ 	.byte	0x04, 0x1e
        /*0066*/ 	.short	(.L_24 - .L_23)
.L_23:
        /*0068*/ 	.word	0x00000000


	//----- nvinfo : EIATTR_CBANK_PARAM_SIZE
	.align		4
.L_24:
        /*006c*/ 	.byte	0x03, 0x19
        /*006e*/ 	.short	0x0014


	//----- nvinfo : EIATTR_PARAM_CBANK
	.align		4
        /*0070*/ 	.byte	0x04, 0x0a
        /*0072*/ 	.short	(.L_26 - .L_25)
	.align		4
.L_25:
        /*0074*/ 	.word	index@(.nv.constant0._Z8dot_prodPfS_i)
        /*0078*/ 	.short	0x0380
        /*007a*/ 	.short	0x0014


	//----- nvinfo : EIATTR_SW_WAR
	.align		4
.L_26:
        /*007c*/ 	.byte	0x04, 0x36
        /*007e*/ 	.short	(.L_28 - .L_27)
.L_27:
        /*0080*/ 	.word	0x00000008
.L_28:


//--------------------- .nv.callgraph             --------------------------
	.section	.nv.callgraph,"",@"SHT_CUDA_CALLGRAPH"
	.align	4
	.sectionentsize	8
	.align		4
        /*0000*/ 	.word	0x00000000
	.align		4
        /*0004*/ 	.word	0xffffffff
	.align		4
        /*0008*/ 	.word	index@(_Z8dot_prodPfS_i)
	.align		4
        /*000c*/ 	.word	index@(vprintf)
	.align		4
        /*0010*/ 	.word	0x00000000
	.align		4
        /*0014*/ 	.word	0xfffffffe
	.align		4
        /*0018*/ 	.word	0x00000000
	.align		4
        /*001c*/ 	.word	0xfffffffd
	.align		4
        /*0020*/ 	.word	0x00000000
	.align		4
        /*0024*/ 	.word	0xfffffffc


//--------------------- .nv.constant4             --------------------------
	.section	.nv.constant4,"a",@progbits
	.align	8
	.align		8
.nv.constant4:
        /*0000*/ 	.dword	vprintf
	.align		8
        /*0008*/ 	.dword	$str


//--------------------- .text._Z8dot_prodPfS_i    --------------------------
	.section	.text._Z8dot_prodPfS_i,"ax",@progbits
	.align	128
        .global         _Z8dot_prodPfS_i
        .type           _Z8dot_prodPfS_i,@function
        .size           _Z8dot_prodPfS_i,(.L_x_46 - _Z8dot_prodPfS_i)
        .other          _Z8dot_prodPfS_i,@"STO_CUDA_ENTRY STV_DEFAULT"
_Z8dot_prodPfS_i:
.text._Z8dot_prodPfS_i:
[----:B------:R-:W0:Y:S01]  /*0000*/  LDC R1, c[0x0][0x37c] ;  /* 0x0000df00ff017b82 */ /* 0x000e220000000800 */
[----:B------:R-:W1:Y:S01]  /*0010*/  LDCU UR4, c[0x0][0x390] ;  /* 0x00007200ff0477ac */ /* 0x000e620008000800 */
[----:B0-----:R-:W-:Y:S01]  /*0020*/  IADD3 R1, PT, PT, R1, -0x8, RZ ;  /* 0xfffffff801017810 */ /* 0x001fe20007ffe0ff */
[----:B------:R-:W0:Y:S01]  /*0030*/  LDCU UR5, c[0x0][0x2f8] ;  /* 0x00005f00ff0577ac */ /* 0x000e220008000800 */
[----:B------:R-:W2:Y:S01]  /*0040*/  LDCU UR6, c[0x0][0x2fc] ;  /* 0x00005f80ff0677ac */ /* 0x000ea20008000800 */
[----:B-1----:R-:W-:Y:S01]  /*0050*/  UISETP.GE.AND UP0, UPT, UR4, 0x1, UPT ;  /* 0x000000010400788c */ /* 0x002fe2000bf06270 */
[----:B0-----:R-:W-:-:S04]  /*0060*/  IADD3 R6, P0, PT, R1, UR5, RZ ;  /* 0x0000000501067c10 */ /* 0x001fc8000ff1e0ff */
[----:B--2---:R-:W-:-:S04]  /*0070*/  IADD3.X R7, PT, PT, RZ, UR6, RZ, P0, !PT ;  /* 0x00000006ff077c10 */ /* 0x004fc800087fe4ff */
[----:B------:R-:W-:Y:S05]  /*0080*/  BRA.U !UP0, `(.L_x_0) ;  /* 0x0000001d08c07547 */ /* 0x000fea000b800000 */
[----:B------:R-:W-:Y:S01]  /*0090*/  UISETP.GE.U32.AND UP0, UPT, UR4, 0x8, UPT ;  /* 0x000000080400788c */ /* 0x000fe2000bf06070 */
[----:B------:R-:W-:Y:S01]  /*00a0*/  HFMA2 R3, -RZ, RZ, 0, 0 ;  /* 0x00000000ff037431 */ /* 0x000fe200000001ff */
[----:B------:R-:W0:Y:S01]  /*00b0*/  LDCU.64 UR14, c[0x0][0x358] ;  /* 0x00006b00ff0e77ac */ /* 0x000e220008000a00 */
[----:B------:R-:W-:-:S06]  /*00c0*/  ULOP3.LUT UR12, UR4, 0x7, URZ, 0xc0, !UPT ;  /* 0x00000007040c7892 */ /* 0x000fcc000f8ec0ff */
[----:B------:R-:W-:Y:S06]  /*00d0*/  BRA.U !UP0, `(.L_x_1) ;  /* 0x0000000d08fc7547 */ /* 0x000fec000b800000 */
[----:B------:R-:W1:Y:S01]  /*00e0*/  LDCU.128 UR8, c[0x0][0x380] ;  /* 0x00007000ff0877ac */ /* 0x000e620008000c00 */
[----:B------:R-:W-:-:S06]  /*00f0*/  ULOP3.LUT UR4, UR4, 0x7ffffff8, URZ, 0xc0, !UPT ;  /* 0x7ffffff804047892 */ /* 0x000fcc000f8ec0ff */
[----:B------:R-:W-:Y:S01]  /*0100*/  MOV R3, UR4 ;  /* 0x0000000400037c02 */ /* 0x000fe20008000f00 */
[----:B-1----:R-:W-:Y:S02]  /*0110*/  UIADD3 UR7, UP0, UPT, UR8, 0x10, URZ ;  /* 0x0000001008077890 */ /* 0x002fe4000ff1e0ff */
[----:B------:R-:W-:Y:S02]  /*0120*/  UIADD3 UR5, UP1, UPT, UR10, 0x10, URZ ;  /* 0x000000100a057890 */ /* 0x000fe4000ff3e0ff */
[----:B------:R-:W-:Y:S02]  /*0130*/  UIADD3.X UR8, UPT, UPT, URZ, UR9, URZ, UP0, !UPT ;  /* 0x00000009ff087290 */ /* 0x000fe400087fe4ff */
[----:B------:R-:W-:Y:S01]  /*0140*/  UIADD3.X UR6, UPT, UPT, URZ, UR11, URZ, UP1, !UPT ;  /* 0x0000000bff067290 */ /* 0x000fe20008ffe4ff */
[----:B------:R-:W-:Y:S01]  /*0150*/  MOV R8, UR7 ;  /* 0x0000000700087c02 */ /* 0x000fe20008000f00 */
[----:B------:R-:W-:Y:S01]  /*0160*/  UIADD3 UR9, UPT, UPT, -UR4, URZ, URZ ;  /* 0x000000ff04097290 */ /* 0x000fe2000fffe1ff */
[----:B------:R-:W-:-:S02]  /*0170*/  MOV R4, UR5 ;  /* 0x0000000500047c02 */ /* 0x000fc40008000f00 */
[----:B------:R-:W-:Y:S02]  /*0180*/  MOV R9, UR8 ;  /* 0x0000000800097c02 */ /* 0x000fe40008000f00 */
[----:B------:R-:W-:-:S07]  /*0190*/  MOV R5, UR6 ;  /* 0x0000000600057c02 */ /* 0x000fce0008000f00 */
.L_x_18:
[----:B0-----:R-:W2:Y:S04]  /*01a0*/  LDG.E R2, desc[UR14][R8.64+-0x10] ;  /* 0xfffff00e08027981 */ /* 0x001ea8000c1e1900 */
[----:B------:R-:W2:Y:S01]  /*01b0*/  LDG.E R11, desc[UR14][R4.64+-0x10] ;  /* 0xfffff00e040b7981 */ /* 0x000ea2000c1e1900 */
[----:B------:R-:W-:-:S04]  /*01c0*/  UIADD3 UR9, UPT, UPT, UR9, 0x8, URZ ;  /* 0x0000000809097890 */ /* 0x000fc8000fffe0ff */
[----:B------:R-:W-:Y:S01]  /*01d0*/  UISETP.NE.AND UP0, UPT, UR9, URZ, UPT ;  /* 0x000000ff0900728c */ /* 0x000fe2000bf05270 */
[----:B--2---:R-:W-:-:S04]  /*01e0*/  FMUL R2, R2, R11 ;  /* 0x0000000b02027220 */ /* 0x004fc80000400000 */
[----:B------:R-:W0:Y:S08]  /*01f0*/  MUFU.RCP R11, R2 ;  /* 0x00000002000b7308 */ /* 0x000e300000001000 */
[----:B------:R-:W1:Y:S01]  /*0200*/  FCHK P0, R2, R2 ;  /* 0x0000000202007302 */ /* 0x000e620000000000 */
[----:B0-----:R-:W-:-:S04]  /*0210*/  FFMA R0, -R2, R11, 1 ;  /* 0x3f80000002007423 */ /* 0x001fc8000000010b */
[----:B------:R-:W-:-:S04]  /*0220*/  FFMA R11, R11, R0, R11 ;  /* 0x000000000b0b7223 */ /* 0x000fc8000000000b */
[----:B------:R-:W-:-:S04]  /*0230*/  FFMA R0, R2, R11, RZ ;  /* 0x0000000b02007223 */ /* 0x000fc800000000ff */
[----:B------:R-:W-:-:S04]  /*0240*/  FFMA R10, -R2, R0, R2 ;  /* 0x00000000020a7223 */ /* 0x000fc80000000102 */
[----:B------:R-:W-:Y:S01]  /*0250*/  FFMA R11, R11, R10, R0 ;  /* 0x0000000a0b0b7223 */ /* 0x000fe20000000000 */
[----:B-1----:R-:W-:Y:S06]  /*0260*/  @!P0 BRA `(.L_x_2) ;  /* 0x0000000000108947 */ /* 0x002fec0003800000 */
[----:B------:R-:W-:Y:S02]  /*0270*/  MOV R0, R2 ;  /* 0x0000000200007202 */ /* 0x000fe40000000f00 */
[----:B------:R-:W-:-:S07]  /*0280*/  MOV R10, 0x2a0 ;  /* 0x000002a0000a7802 */ /* 0x000fce0000000f00 */
[----:B------:R-:W-:Y:S05]  /*0290*/  CALL.REL.NOINC `($__internal_0_$__cuda_sm3x_div_rn_noftz_f32_slowpath) ;  /* 0x0000001c007c7944 */ /* 0x000fea0003c00000 */
[----:B------:R-:W-:-:S07]  /*02a0*/  MOV R11, R13 ;  /* 0x0000000d000b7202 */ /* 0x000fce0000000f00 */
.L_x_2:
        /* <DEDUP_REMOVED lines=11> */
.L_x_3:
[----:B------:R-:W2:Y:S04]  /*0360*/  LDG.E R17, desc[UR14][R8.64+-0xc] ;  /* 0xfffff40e08117981 */ /* 0x000ea8000c1e1900 */
[----:B------:R-:W2:Y:S01]  /*0370*/  LDG.E R0, desc[UR14][R4.64+-0xc] ;  /* 0xfffff40e04007981 */ /* 0x000ea2000c1e1900 */
[----:B------:R-:W-:-:S04]  /*0380*/  FADD R2, R2, -R13 ;  /* 0x8000000d02027221 */ /* 0x000fc80000000000 */
[----:B------:R-:W-:Y:S01]  /*0390*/  FADD R15, R2, R15 ;  /* 0x0000000f020f7221 */ /* 0x000fe20000000000 */
        /* <DEDUP_REMOVED lines=9> */
[-C--:B------:R-:W-:Y:S02]  /*0430*/  MOV R0, R17.reuse ;  /* 0x0000001100007202 */ /* 0x080fe40000000f00 */
[----:B------:R-:W-:Y:S02]  /*0440*/  MOV R2, R17 ;  /* 0x0000001100027202 */ /* 0x000fe40000000f00 */
[----:B------:R-:W-:-:S07]  /*0450*/  MOV R10, 0x470 ;  /* 0x00000470000a7802 */ /* 0x000fce0000000f00 */
[----:B------:R-:W-:Y:S05]  /*0460*/  CALL.REL.NOINC `($__internal_0_$__cuda_sm3x_div_rn_noftz_f32_slowpath) ;  /* 0x0000001c00087944 */ /* 0x000fea0003c00000 */
[----:B------:R-:W-:-:S07]  /*0470*/  MOV R10, R13 ;  /* 0x0000000d000a7202 */ /* 0x000fce0000000f00 */
.L_x_4:
        /* <DEDUP_REMOVED lines=9> */
[----:B------:R-:W-:Y:S02]  /*0510*/  MOV R2, R17 ;  /* 0x0000001100027202 */ /* 0x000fe40000000f00 */
[----:B------:R-:W-:-:S07]  /*0520*/  MOV R10, 0x540 ;  /* 0x00000540000a7802 */ /* 0x000fce0000000f00 */
[----:B------:R-:W-:Y:S05]  /*0530*/  CALL.REL.NOINC `($__internal_0_$__cuda_sm3x_div_rn_noftz_f32_slowpath) ;  /* 0x0000001800d47944 */ /* 0x000fea0003c00000 */
[----:B------:R-:W-:-:S07]  /*0540*/  MOV R12, R13 ;  /* 0x0000000d000c7202 */ /* 0x000fce0000000f00 */
.L_x_5:
        /* <DEDUP_REMOVED lines=17> */
.L_x_6:
        /* <DEDUP_REMOVED lines=11> */
.L_x_7:
        /* <DEDUP_REMOVED lines=18> */
.L_x_8:
        /* <DEDUP_REMOVED lines=13> */
.L_x_9:
        /* <DEDUP_REMOVED lines=17> */
.L_x_10:
        /* <DEDUP_REMOVED lines=11> */
.L_x_11:
        /* <DEDUP_REMOVED lines=18> */
.L_x_12:
        /* <DEDUP_REMOVED lines=13> */
.L_x_13:
        /* <DEDUP_REMOVED lines=17> */
.L_x_14:
        /* <DEDUP_REMOVED lines=11> */
.L_x_15:
        /* <DEDUP_REMOVED lines=18> */
.L_x_16:
        /* <DEDUP_REMOVED lines=13> */
.L_x_17:
[----:B------:R-:W-:Y:S01]  /*1060*/  FADD R0, R15, -R0 ;  /* 0x800000000f007221 */ /* 0x000fe20000000000 */
[----:B------:R-:W-:Y:S02]  /*1070*/  IADD3 R8, P0, PT, R8, 0x20, RZ ;  /* 0x0000002008087810 */ /* 0x000fe40007f1e0ff */
[----:B------:R-:W-:Y:S01]  /*1080*/  IADD3 R4, P1, PT, R4, 0x20, RZ ;  /* 0x0000002004047810 */ /* 0x000fe20007f3e0ff */
[----:B------:R-:W-:Y:S01]  /*1090*/  FADD R15, R17, R0 ;  /* 0x00000000110f7221 */ /* 0x000fe20000000000 */
[----:B------:R-:W-:Y:S02]  /*10a0*/  IADD3.X R9, PT, PT, RZ, R9, RZ, P0, !PT ;  /* 0x00000009ff097210 */ /* 0x000fe400007fe4ff */
[----:B------:R-:W-:Y:S01]  /*10b0*/  IADD3.X R5, PT, PT, RZ, R5, RZ, P1, !PT ;  /* 0x00000005ff057210 */ /* 0x000fe20000ffe4ff */
[----:B------:R-:W-:Y:S08]  /*10c0*/  BRA.U UP0, `(.L_x_18) ;  /* 0xfffffff100347547 */ /* 0x000ff0000b83ffff */
.L_x_1:
[----:B------:R-:W-:-:S09]  /*10d0*/  UISETP.NE.AND UP0, UPT, UR12, URZ, UPT ;  /* 0x000000ff0c00728c */ /* 0x000fd2000bf05270 */
[----:B------:R-:W-:Y:S05]  /*10e0*/  BRA.U !UP0, `(.L_x_19) ;  /* 0x0000000d08a47547 */ /* 0x000fea000b800000 */
[----:B------:R-:W1:Y:S01]  /*10f0*/  LDCU UR4, c[0x0][0x390] ;  /* 0x00007200ff0477ac */ /* 0x000e620008000800 */
[----:B------:R-:W-:Y:S02]  /*1100*/  UISETP.GE.U32.AND UP0, UPT, UR12, 0x4, UPT ;  /* 0x000000040c00788c */ /* 0x000fe4000bf06070 */
[----:B-1----:R-:W-:-:S07]  /*1110*/  ULOP3.LUT UR4, UR4, 0x3, URZ, 0xc0, !UPT ;  /* 0x0000000304047892 */ /* 0x002fce000f8ec0ff */
[----:B------:R-:W-:Y:S05]  /*1120*/  BRA.U !UP0, `(.L_x_20) ;  /* 0x0000000508f07547 */ /* 0x000fea000b800000 */
[----:B------:R-:W1:Y:S08]  /*1130*/  LDC.64 R4, c[0x0][0x380] ;  /* 0x0000e000ff047b82 */ /* 0x000e700000000a00 */
[----:B------:R-:W2:Y:S01]  /*1140*/  LDC.64 R8, c[0x0][0x388] ;  /* 0x0000e200ff087b82 */ /* 0x000ea20000000a00 */
[----:B-1----:R-:W-:-:S05]  /*1150*/  IMAD.WIDE.U32 R4, R3, 0x4, R4 ;  /* 0x0000000403047825 */ /* 0x002fca00078e0004 */
[----:B0-----:R-:W3:Y:S01]  /*1160*/  LDG.E R17, desc[UR14][R4.64] ;  /* 0x0000000e04117981 */ /* 0x001ee2000c1e1900 */
[----:B--2---:R-:W-:-:S05]  /*1170*/  IMAD.WIDE.U32 R8, R3, 0x4, R8 ;  /* 0x0000000403087825 */ /* 0x004fca00078e0008 */
[----:B------:R-:W3:Y:S02]  /*1180*/  LDG.E R0, desc[UR14][R8.64] ;  /* 0x0000000e08007981 */ /* 0x000ee4000c1e1900 */
[----:B---3--:R-:W-:-:S04]  /*1190*/  FMUL R17, R17, R0 ;  /* 0x0000000011117220 */ /* 0x008fc80000400000 */
        /* <DEDUP_REMOVED lines=13> */
.L_x_21:
        /* <DEDUP_REMOVED lines=13> */
.L_x_22:
        /* <DEDUP_REMOVED lines=17> */
.L_x_23:
        /* <DEDUP_REMOVED lines=11> */
.L_x_24:
        /* <DEDUP_REMOVED lines=18> */
.L_x_25:
        /* <DEDUP_REMOVED lines=13> */
.L_x_26:
        /* <DEDUP_REMOVED lines=17> */
.L_x_27:
        /* <DEDUP_REMOVED lines=12> */
.L_x_28:
[----:B------:R-:W-:Y:S01]  /*18c0*/  FADD R2, R2, -R5 ;  /* 0x8000000502027221 */ /* 0x000fe20000000000 */
[----:B------:R-:W-:-:S03]  /*18d0*/  IADD3 R3, PT, PT, R3, 0x4, RZ ;  /* 0x0000000403037810 */ /* 0x000fc60007ffe0ff */
[----:B------:R-:W-:-:S07]  /*18e0*/  FADD R15, R17, R2 ;  /* 0x00000002110f7221 */ /* 0x000fce0000000000 */
.L_x_20:
[----:B------:R-:W-:-:S09]  /*18f0*/  UISETP.NE.AND UP0, UPT, UR4, URZ, UPT ;  /* 0x000000ff0400728c */ /* 0x000fd2000bf05270 */
[----:B------:R-:W-:Y:S05]  /*1900*/  BRA.U !UP0, `(.L_x_19) ;  /* 0x00000005089c7547 */ /* 0x000fea000b800000 */
[----:B------:R-:W-:-:S09]  /*1910*/  UISETP.NE.AND UP0, UPT, UR4, 0x1, UPT ;  /* 0x000000010400788c */ /* 0x000fd2000bf05270 */
        /* <DEDUP_REMOVED lines=20> */
.L_x_30:
        /* <DEDUP_REMOVED lines=11> */
.L_x_31:
        /* <DEDUP_REMOVED lines=18> */
.L_x_32:
        /* <DEDUP_REMOVED lines=13> */
.L_x_33:
[----:B------:R-:W-:Y:S01]  /*1d00*/  FADD R0, R17, -R0 ;  /* 0x8000000011007221 */ /* 0x000fe20000000000 */
[----:B------:R-:W-:-:S03]  /*1d10*/  IADD3 R3, PT, PT, R3, 0x2, RZ ;  /* 0x0000000203037810 */ /* 0x000fc60007ffe0ff */
[----:B------:R-:W-:-:S07]  /*1d20*/  FADD R15, R15, R0 ;  /* 0x000000000f0f7221 */ /* 0x000fce0000000000 */
.L_x_29:
[----:B------:R-:W1:Y:S02]  /*1d30*/  LDCU UR4, c[0x0][0x390] ;  /* 0x00007200ff0477ac */ /* 0x000e640008000800 */
[----:B-1----:R-:W-:-:S04]  /*1d40*/  ULOP3.LUT UR4, UR4, 0x1, URZ, 0xc0, !UPT ;  /* 0x0000000104047892 */ /* 0x002fc8000f8ec0ff */
[----:B------:R-:W-:-:S09]  /*1d50*/  UISETP.NE.U32.AND UP0, UPT, UR4, 0x1, UPT ;  /* 0x000000010400788c */ /* 0x000fd2000bf05070 */
[----:B------:R-:W-:Y:S05]  /*1d60*/  BRA.U UP0, `(.L_x_19) ;  /* 0x0000000100847547 */ /* 0x000fea000b800000 */
[----:B------:R-:W1:Y:S08]  /*1d70*/  LDC.64 R8, c[0x0][0x388] ;  /* 0x0000e200ff087b82 */ /* 0x000e700000000a00 */
[----:B------:R-:W2:Y:S01]  /*1d80*/  LDC.64 R4, c[0x0][0x380] ;  /* 0x0000e000ff047b82 */ /* 0x000ea20000000a00 */
[----:B-1----:R-:W-:-:S06]  /*1d90*/  IMAD.WIDE.U32 R8, R3, 0x4, R8 ;  /* 0x0000000403087825 */ /* 0x002fcc00078e0008 */
        /* <DEDUP_REMOVED lines=16> */
.L_x_34:
        /* <DEDUP_REMOVED lines=12> */
.L_x_35:
[----:B------:R-:W-:-:S04]  /*1f60*/  FADD R2, R2, -R5 ;  /* 0x8000000502027221 */ /* 0x000fc80000000000 */
[----:B------:R-:W-:-:S07]  /*1f70*/  FADD R15, R15, R2 ;  /* 0x000000020f0f7221 */ /* 0x000fce0000000000 */
.L_x_19:
[----:B------:R1:W2:Y:S02]  /*1f80*/  F2F.F64.F32 R8, R15 ;  /* 0x0000000f00087310 */ /* 0x0002a40000201800 */
.L_x_0:
[----:B------:R-:W3:Y:S01]  /*1f90*/  S2R R0, SR_TID.X ;  /* 0x0000000000007919 */ /* 0x000ee20000002100 */
[----:B------:R-:W4:Y:S01]  /*1fa0*/  S2UR UR4, SR_CTAID.X ;  /* 0x00000000000479c3 */ /* 0x000f220000002500 */
[----:B------:R-:W4:Y:S02]  /*1fb0*/  LDCU UR5, c[0x0][0x360] ;  /* 0x00006c00ff0577ac */ /* 0x000f240008000800 */
[----:B----4-:R-:W-:Y:S01]  /*1fc0*/  UIMAD UR4, UR4, UR5, URZ ;  /* 0x00000005040472a4 */ /* 0x010fe2000f8e02ff */
[----:B---3--:R-:W-:-:S05]  /*1fd0*/  IADD3 R0, PT, PT, -R0, RZ, RZ ;  /* 0x000000ff00007210 */ /* 0x008fca0007ffe1ff */
[----:B------:R-:W-:-:S13]  /*1fe0*/  ISETP.NE.AND P0, PT, R0, UR4, PT ;  /* 0x0000000400007c0c */ /* 0x000fda000bf05270 */
[----:B0-----:R-:W-:Y:S05]  /*1ff0*/  @P0 EXIT ;  /* 0x000000000000094d */ /* 0x001fea0003800000 */
[----:B------:R-:W-:Y:S01]  /*2000*/  MOV R0, 0x0 ;  /* 0x0000000000007802 */ /* 0x000fe20000000f00 */
[----:B--2---:R0:W-:Y:S01]  /*2010*/  STL.64 [R1], R8 ;  /* 0x0000000801007387 */ /* 0x0041e20000100a00 */
[----:B------:R-:W2:Y:S02]  /*2020*/  LDCU.64 UR4, c[0x4][0x8] ;  /* 0x01000100ff0477ac */ /* 0x000ea40008000a00 */
[----:B------:R0:W3:Y:S01]  /*2030*/  LDC.64 R2, c[0x4][R0] ;  /* 0x0100000000027b82 */ /* 0x0000e20000000a00 */
[----:B--2---:R-:W-:Y:S02]  /*2040*/  MOV R4, UR4 ;  /* 0x0000000400047c02 */ /* 0x004fe40008000f00 */
[----:B0-----:R-:W-:-:S07]  /*2050*/  MOV R5, UR5 ;  /* 0x0000000500057c02 */ /* 0x001fce0008000f00 */
[----:B------:R-:W-:-:S07]  /*2060*/  LEPC R20, `(.L_x_36) ;  /* 0x000000001014794e */ /* 0x000fce0000000000 */
[----:B-1-3--:R-:W-:Y:S05]  /*2070*/  CALL.ABS.NOINC R2 ;  /* 0x0000000002007343 */ /* 0x00afea0003c00000 */
.L_x_36:
[----:B------:R-:W-:Y:S05]  /*2080*/  EXIT ;  /* 0x000000000000794d */ /* 0x000fea0003800000 */
        .weak           $__internal_0_$__cuda_sm3x_div_rn_noftz_f32_slowpath
        .type           $__internal_0_$__cuda_sm3x_div_rn_noftz_f32_slowpath,@function
        .size           $__internal_0_$__cuda_sm3x_div_rn_noftz_f32_slowpath,(.L_x_46 - $__internal_0_$__cuda_sm3x_div_rn_noftz_f32_slowpath)
$__internal_0_$__cuda_sm3x_div_rn_noftz_f32_slowpath:
[----:B------:R-:W-:Y:S02]  /*2090*/  SHF.R.U32.HI R11, RZ, 0x17, R2 ;  /* 0x00000017ff0b7819 */ /* 0x000fe40000011602 */
[----:B------:R-:W-:Y:S02]  /*20a0*/  SHF.R.U32.HI R13, RZ, 0x17, R0 ;  /* 0x00000017ff0d7819 */ /* 0x000fe40000011600 */
[----:B------:R-:W-:Y:S02]  /*20b0*/  LOP3.LUT R11, R11, 0xff, RZ, 0xc0, !PT ;  /* 0x000000ff0b0b7812 */ /* 0x000fe400078ec0ff */
[----:B------:R-:W-:Y:S02]  /*20c0*/  LOP3.LUT R13, R13, 0xff, RZ, 0xc0, !PT ;  /* 0x000000ff0d0d7812 */ /* 0x000fe400078ec0ff */
[----:B------:R-:W-:Y:S02]  /*20d0*/  IADD3 R16, PT, PT, R11, -0x1, RZ ;  /* 0xffffffff0b107810 */ /* 0x000fe40007ffe0ff */
[----:B------:R-:W-:-:S02]  /*20e0*/  IADD3 R14, PT, PT, R13, -0x1, RZ ;  /* 0xffffffff0d0e7810 */ /* 0x000fc40007ffe0ff */
[----:B------:R-:W-:Y:S02]  /*20f0*/  ISETP.GT.U32.AND P0, PT, R16, 0xfd, PT ;  /* 0x000000fd1000780c */ /* 0x000fe40003f04070 */
[----:B------:R-:W-:Y:S02]  /*2100*/  MOV R19, R2 ;  /* 0x0000000200137202 */ /* 0x000fe40000000f00 */
[----:B------:R-:W-:-:S13]  /*2110*/  ISETP.GT.U32.OR P0, PT, R14, 0xfd, P0 ;  /* 0x000000fd0e00780c */ /* 0x000fda0000704470 */
[----:B------:R-:W-:Y:S01]  /*2120*/  @!P0 MOV R12, RZ ;  /* 0x000000ff000c8202 */ /* 0x000fe20000000f00 */
[----:B------:R-:W-:Y:S06]  /*2130*/  @!P0 BRA `(.L_x_37) ;  /* 0x00000000005c8947 */ /* 0x000fec0003800000 */
[----:B------:R-:W-:Y:S02]  /*2140*/  FSETP.GTU.FTZ.AND P0, PT, |R0|, +INF , PT ;  /* 0x7f8000000000780b */ /* 0x000fe40003f1c200 */
[----:B------:R-:W-:-:S04]  /*2150*/  FSETP.GTU.FTZ.AND P1, PT, |R2|, +INF , PT ;  /* 0x7f8000000200780b */ /* 0x000fc80003f3c200 */
[----:B------:R-:W-:-:S13]  /*2160*/  PLOP3.LUT P0, PT, P0, P1, PT, 0xf8, 0x8f ;  /* 0x00000000008f781c */ /* 0x000fda0000703f70 */
[----:B------:R-:W-:Y:S05]  /*2170*/  @P0 BRA `(.L_x_38) ;  /* 0x0000000400440947 */ /* 0x000fea0003800000 */
[----:B------:R-:W-:-:S13]  /*2180*/  LOP3.LUT P0, RZ, R19, 0x7fffffff, R0, 0xc8, !PT ;  /* 0x7fffffff13ff7812 */ /* 0x000fda000780c800 */
[----:B------:R-:W-:Y:S05]  /*2190*/  @!P0 BRA `(.L_x_39) ;  /* 0x0000000400348947 */ /* 0x000fea0003800000 */
[----:B------:R-:W-:Y:S02]  /*21a0*/  FSETP.NEU.FTZ.AND P2, PT, |R0|, +INF , PT ;  /* 0x7f8000000000780b */ /* 0x000fe40003f5d200 */
[----:B------:R-:W-:Y:S02]  /*21b0*/  FSETP.NEU.FTZ.AND P1, PT, |R2|, +INF , PT ;  /* 0x7f8000000200780b */ /* 0x000fe40003f3d200 */
[----:B------:R-:W-:-:S11]  /*21c0*/  FSETP.NEU.FTZ.AND P0, PT, |R0|, +INF , PT ;  /* 0x7f8000000000780b */ /* 0x000fd60003f1d200 */
[----:B------:R-:W-:Y:S05]  /*21d0*/  @!P1 BRA !P2, `(.L_x_39) ;  /* 0x0000000400249947 */ /* 0x000fea0005000000 */
[----:B------:R-:W-:-:S04]  /*21e0*/  LOP3.LUT P2, RZ, R0, 0x7fffffff, RZ, 0xc0, !PT ;  /* 0x7fffffff00ff7812 */ /* 0x000fc8000784c0ff */
[----:B------:R-:W-:-:S13]  /*21f0*/  PLOP3.LUT P1, PT, P1, P2, PT, 0x2f, 0xf2 ;  /* 0x0000000000f2781c */ /* 0x000fda0000f24577 */
[----:B------:R-:W-:Y:S05]  /*2200*/  @P1 BRA `(.L_x_40) ;  /* 0x0000000400101947 */ /* 0x000fea0003800000 */
[----:B------:R-:W-:-:S04]  /*2210*/  LOP3.LUT P1, RZ, R19, 0x7fffffff, RZ, 0xc0, !PT ;  /* 0x7fffffff13ff7812 */ /* 0x000fc8000782c0ff */
[----:B------:R-:W-:-:S13]  /*2220*/  PLOP3.LUT P0, PT, P0, P1, PT, 0x2f, 0xf2 ;  /* 0x0000000000f2781c */ /* 0x000fda0000702577 */
[----:B------:R-:W-:Y:S05]  /*2230*/  @P0 BRA `(.L_x_41) ;  /* 0x0000000000f80947 */ /* 0x000fea0003800000 */
[----:B------:R-:W-:Y:S02]  /*2240*/  ISETP.GE.AND P0, PT, R14, RZ, PT ;  /* 0x000000ff0e00720c */ /* 0x000fe40003f06270 */
[----:B------:R-:W-:-:S11]  /*2250*/  ISETP.GE.AND P1, PT, R16, RZ, PT ;  /* 0x000000ff1000720c */ /* 0x000fd60003f26270 */
[----:B------:R-:W-:Y:S01]  /*2260*/  @P0 MOV R12, RZ ;  /* 0x000000ff000c0202 */ /* 0x000fe20000000f00 */
[----:B------:R-:W-:Y:S01]  /*2270*/  @!P0 FFMA R0, R0, 1.84467440737095516160e+19, RZ ;  /* 0x5f80000000008823 */ /* 0x000fe200000000ff */
[----:B------:R-:W-:Y:S01]  /*2280*/  @!P0 MOV R12, 0xffffffc0 ;  /* 0xffffffc0000c8802 */ /* 0x000fe20000000f00 */
[----:B------:R-:W-:-:S03]  /*2290*/  @!P1 FFMA R19, R2, 1.84467440737095516160e+19, RZ ;  /* 0x5f80000002139823 */ /* 0x000fc600000000ff */
[----:B------:R-:W-:-:S07]  /*22a0*/  @!P1 IADD3 R12, PT, PT, R12, 0x40, RZ ;  /* 0x000000400c0c9810 */ /* 0x000fce0007ffe0ff */
.L_x_37:
[----:B------:R-:W-:Y:S02]  /*22b0*/  LEA R14, R11, 0xc0800000, 0x17 ;  /* 0xc08000000b0e7811 */ /* 0x000fe400078eb8ff */
[----:B------:R-:W-:Y:S02]  /*22c0*/  IADD3 R16, PT, PT, R13, -0x7f, RZ ;  /* 0xffffff810d107810 */ /* 0x000fe40007ffe0ff */
[----:B------:R-:W-:Y:S02]  /*22d0*/  IADD3 R18, PT, PT, -R14, R19, RZ ;  /* 0x000000130e127210 */ /* 0x000fe40007ffe1ff */
[C---:B------:R-:W-:Y:S01]  /*22e0*/  IADD3 R21, PT, PT, R16.reuse, 0x7f, -R11 ;  /* 0x0000007f10157810 */ /* 0x040fe20007ffe80b */
[----:B------:R-:W-:Y:S01]  /*22f0*/  IMAD R0, R16, -0x800000, R0 ;  /* 0xff80000010007824 */ /* 0x000fe200078e0200 */
[----:B------:R-:W0:Y:S01]  /*2300*/  MUFU.RCP R14, R18 ;  /* 0x00000012000e7308 */ /* 0x000e220000001000 */
[----:B------:R-:W-:Y:S01]  /*2310*/  FADD.FTZ R19, -R18, -RZ ;  /* 0x800000ff12137221 */ /* 0x000fe20000010100 */
[----:B------:R-:W-:-:S03]  /*2320*/  IADD3 R21, PT, PT, R21, R12, RZ ;  /* 0x0000000c15157210 */ /* 0x000fc60007ffe0ff */
[----:B0-----:R-:W-:-:S04]  /*2330*/  FFMA R13, R14, R19, 1 ;  /* 0x3f8000000e0d7423 */ /* 0x001fc80000000013 */
[----:B------:R-:W-:-:S04]  /*2340*/  FFMA R13, R14, R13, R14 ;  /* 0x0000000d0e0d7223 */ /* 0x000fc8000000000e */
[----:B------:R-:W-:-:S04]  /*2350*/  FFMA R14, R0, R13, RZ ;  /* 0x0000000d000e7223 */ /* 0x000fc800000000ff */
[----:B------:R-:W-:-:S04]  /*2360*/  FFMA R20, R19, R14, R0 ;  /* 0x0000000e13147223 */ /* 0x000fc80000000000 */
[----:B------:R-:W-:-:S04]  /*2370*/  FFMA R14, R13, R20, R14 ;  /* 0x000000140d0e7223 */ /* 0x000fc8000000000e */
[----:B------:R-:W-:-:S04]  /*2380*/  FFMA R19, R19, R14, R0 ;  /* 0x0000000e13137223 */ /* 0x000fc80000000000 */
[----:B------:R-:W-:-:S05]  /*2390*/  FFMA R0, R13, R19, R14 ;  /* 0x000000130d007223 */ /* 0x000fca000000000e */
[----:B------:R-:W-:-:S04]  /*23a0*/  SHF.R.U32.HI R11, RZ, 0x17, R0 ;  /* 0x00000017ff0b7819 */ /* 0x000fc80000011600 */
[----:B------:R-:W-:-:S04]  /*23b0*/  LOP3.LUT R11, R11, 0xff, RZ, 0xc0, !PT ;  /* 0x000000ff0b0b7812 */ /* 0x000fc800078ec0ff */
[----:B------:R-:W-:-:S04]  /*23c0*/  IADD3 R11, PT, PT, R11, R21, RZ ;  /* 0x000000150b0b7210 */ /* 0x000fc80007ffe0ff */
[----:B------:R-:W-:-:S04]  /*23d0*/  IADD3 R12, PT, PT, R11, -0x1, RZ ;  /* 0xffffffff0b0c7810 */ /* 0x000fc80007ffe0ff */
[----:B------:R-:W-:-:S13]  /*23e0*/  ISETP.GE.U32.AND P0, PT, R12, 0xfe, PT ;  /* 0x000000fe0c00780c */ /* 0x000fda0003f06070 */
[----:B------:R-:W-:Y:S05]  /*23f0*/  @!P0 BRA `(.L_x_42) ;  /* 0x0000000000808947 */ /* 0x000fea0003800000 */
[----:B------:R-:W-:-:S13]  /*2400*/  ISETP.GT.AND P0, PT, R11, 0xfe, PT ;  /* 0x000000fe0b00780c */ /* 0x000fda0003f04270 */
[----:B------:R-:W-:Y:S05]  /*2410*/  @P0 BRA `(.L_x_43) ;  /* 0x00000000006c0947 */ /* 0x000fea0003800000 */
[----:B------:R-:W-:-:S13]  /*2420*/  ISETP.GE.AND P0, PT, R11, 0x1, PT ;  /* 0x000000010b00780c */ /* 0x000fda0003f06270 */
[----:B------:R-:W-:Y:S05]  /*2430*/  @P0 BRA `(.L_x_44) ;  /* 0x0000000000980947 */ /* 0x000fea0003800000 */
[----:B------:R-:W-:Y:S02]  /*2440*/  ISETP.GE.AND P0, PT, R11, -0x18, PT ;  /* 0xffffffe80b00780c */ /* 0x000fe40003f06270 */
[----:B------:R-:W-:-:S11]  /*2450*/  LOP3.LUT R0, R0, 0x80000000, RZ, 0xc0, !PT ;  /* 0x8000000000007812 */ /* 0x000fd600078ec0ff */
[----:B------:R-:W-:Y:S05]  /*2460*/  @!P0 BRA `(.L_x_44) ;  /* 0x00000000008c8947 */ /* 0x000fea0003800000 */
[-CC-:B------:R-:W-:Y:S01]  /*2470*/  FFMA.RZ R12, R13, R19.reuse, R14.reuse ;  /* 0x000000130d0c7223 */ /* 0x180fe2000000c00e */
[C---:B------:R-:W-:Y:S02]  /*2480*/  ISETP.NE.AND P2, PT, R11.reuse, RZ, PT ;  /* 0x000000ff0b00720c */ /* 0x040fe40003f45270 */
[----:B------:R-:W-:Y:S02]  /*2490*/  ISETP.NE.AND P1, PT, R11, RZ, PT ;  /* 0x000000ff0b00720c */ /* 0x000fe40003f25270 */
[----:B------:R-:W-:Y:S01]  /*24a0*/  LOP3.LUT R16, R12, 0x7fffff, RZ, 0xc0, !PT ;  /* 0x007fffff0c107812 */ /* 0x000fe200078ec0ff */
[CCC-:B------:R-:W-:Y:S01]  /*24b0*/  FFMA.RP R12, R13.reuse, R19.reuse, R14.reuse ;  /* 0x000000130d0c7223 */ /* 0x1c0fe2000000800e */
[----:B------:R-:W-:Y:S01]  /*24c0*/  FFMA.RM R13, R13, R19, R14 ;  /* 0x000000130d0d7223 */ /* 0x000fe2000000400e */
[----:B------:R-:W-:Y:S02]  /*24d0*/  IADD3 R19, PT, PT, R11, 0x20, RZ ;  /* 0x000000200b137810 */ /* 0x000fe40007ffe0ff */
[----:B------:R-:W-:-:S02]  /*24e0*/  LOP3.LUT R16, R16, 0x800000, RZ, 0xfc, !PT ;  /* 0x0080000010107812 */ /* 0x000fc400078efcff */
[----:B------:R-:W-:Y:S02]  /*24f0*/  IADD3 R11, PT, PT, -R11, RZ, RZ ;  /* 0x000000ff0b0b7210 */ /* 0x000fe40007ffe1ff */
[----:B------:R-:W-:Y:S02]  /*2500*/  SHF.L.U32 R19, R16, R19, RZ ;  /* 0x0000001310137219 */ /* 0x000fe400000006ff */
[----:B------:R-:W-:Y:S02]  /*2510*/  FSETP.NEU.FTZ.AND P0, PT, R12, R13, PT ;  /* 0x0000000d0c00720b */ /* 0x000fe40003f1d000 */
[----:B------:R-:W-:Y:S02]  /*2520*/  SEL R11, R11, RZ, P2 ;  /* 0x000000ff0b0b7207 */ /* 0x000fe40001000000 */
[----:B------:R-:W-:Y:S02]  /*2530*/  ISETP.NE.AND P1, PT, R19, RZ, P1 ;  /* 0x000000ff1300720c */ /* 0x000fe40000f25270 */
[----:B------:R-:W-:-:S02]  /*2540*/  SHF.R.U32.HI R11, RZ, R11, R16 ;  /* 0x0000000bff0b7219 */ /* 0x000fc40000011610 */
[----:B------:R-:W-:Y:S02]  /*2550*/  PLOP3.LUT P0, PT, P0, P1, PT, 0xf8, 0x8f ;  /* 0x00000000008f781c */ /* 0x000fe40000703f70 */
[----:B------:R-:W-:Y:S02]  /*2560*/  SHF.R.U32.HI R13, RZ, 0x1, R11 ;  /* 0x00000001ff0d7819 */ /* 0x000fe4000001160b */
[----:B------:R-:W-:-:S04]  /*2570*/  SEL R12, RZ, 0x1, !P0 ;  /* 0x00000001ff0c7807 */ /* 0x000fc80004000000 */
[----:B------:R-:W-:-:S04]  /*2580*/  LOP3.LUT R12, R12, 0x1, R13, 0xf8, !PT ;  /* 0x000000010c0c7812 */ /* 0x000fc800078ef80d */
[----:B------:R-:W-:-:S04]  /*2590*/  LOP3.LUT R12, R12, R11, RZ, 0xc0, !PT ;  /* 0x0000000b0c0c7212 */ /* 0x000fc800078ec0ff */
[----:B------:R-:W-:-:S04]  /*25a0*/  IADD3 R13, PT, PT, R13, R12, RZ ;  /* 0x0000000c0d0d7210 */ /* 0x000fc80007ffe0ff */
[----:B------:R-:W-:Y:S01]  /*25b0*/  LOP3.LUT R0, R13, R0, RZ, 0xfc, !PT ;  /* 0x000000000d007212 */ /* 0x000fe200078efcff */
[----:B------:R-:W-:Y:S06]  /*25c0*/  BRA `(.L_x_44) ;  /* 0x0000000000347947 */ /* 0x000fec0003800000 */
.L_x_43:
[----:B------:R-:W-:-:S04]  /*25d0*/  LOP3.LUT R0, R0, 0x80000000, RZ, 0xc0, !PT ;  /* 0x8000000000007812 */ /* 0x000fc800078ec0ff */
[----:B------:R-:W-:Y:S01]  /*25e0*/  LOP3.LUT R0, R0, 0x7f800000, RZ, 0xfc, !PT ;  /* 0x7f80000000007812 */ /* 0x000fe200078efcff */
[----:B------:R-:W-:Y:S06]  /*25f0*/  BRA `(.L_x_44) ;  /* 0x0000000000287947 */ /* 0x000fec0003800000 */
.L_x_42:
[----:B------:R-:W-:Y:S01]  /*2600*/  LEA R0, R21, R0, 0x17 ;  /* 0x0000000015007211 */ /* 0x000fe200078eb8ff */
[----:B------:R-:W-:Y:S06]  /*2610*/  BRA `(.L_x_44) ;  /* 0x0000000000207947 */ /* 0x000fec0003800000 */
.L_x_41:
[----:B------:R-:W-:-:S04]  /*2620*/  LOP3.LUT R0, R19, 0x80000000, R0, 0x48, !PT ;  /* 0x8000000013007812 */ /* 0x000fc800078e4800 */
[----:B------:R-:W-:Y:S01]  /*2630*/  LOP3.LUT R0, R0, 0x7f800000, RZ, 0xfc, !PT ;  /* 0x7f80000000007812 */ /* 0x000fe200078efcff */
[----:B------:R-:W-:Y:S06]  /*2640*/  BRA `(.L_x_44) ;  /* 0x0000000000147947 */ /* 0x000fec0003800000 */
.L_x_40:
[----:B------:R-:W-:Y:S01]  /*2650*/  LOP3.LUT R0, R19, 0x80000000, R0, 0x48, !PT ;  /* 0x8000000013007812 */ /* 0x000fe200078e4800 */
[----:B------:R-:W-:Y:S06]  /*2660*/  BRA `(.L_x_44) ;  /* 0x00000000000c7947 */ /* 0x000fec0003800000 */
.L_x_39:
[----:B------:R-:W0:Y:S01]  /*2670*/  MUFU.RSQ R0, -QNAN ;  /* 0xffc0000000007908 */ /* 0x000e220000001400 */
[----:B------:R-:W-:Y:S05]  /*2680*/  BRA `(.L_x_44) ;  /* 0x0000000000047947 */ /* 0x000fea0003800000 */
.L_x_38:
[----:B------:R-:W-:-:S07]  /*2690*/  FADD.FTZ R0, R0, R2 ;  /* 0x0000000200007221 */ /* 0x000fce0000010000 */
.L_x_44:
[----:B------:R-:W-:Y:S01]  /*26a0*/  HFMA2 R11, -RZ, RZ, 0, 0 ;  /* 0x00000000ff0b7431 */ /* 0x000fe200000001ff */
[----:B0-----:R-:W-:-:S03]  /*26b0*/  MOV R13, R0 ;  /* 0x00000000000d7202 */ /* 0x001fc60000000f00 */
[----:B------:R-:W-:Y:S05]  /*26c0*/  RET.REL.NODEC R10 `(_Z8dot_prodPfS_i) ;  /* 0xffffffd80a4c7950 */ /* 0x000fea0003c3ffff */
.L_x_45:
[----:B------:R-:W-:-:S00]  /*26d0*/  BRA `(.L_x_45) ;  /* 0xfffffffc00fc7947 */ /* 0x000fc0000383ffff */
[----:B------:R-:W-:-:S00]  /*26e0*/  NOP ;  /* 0x0000000000007918 */ /* 0x000fc00000000000 */
        /* <DEDUP_REMOVED lines=9> */
.L_x_46:


//--------------------- .nv.global.init           --------------------------
	.section	.nv.global.init,"aw",@progbits
.nv.global.init:
	.type		$str,@object
	.size		$str,(.L_0 - $str)
$str:
        /*0000*/ 	.byte	0x64, 0x6f, 0x74, 0x3a, 0x20, 0x25, 0x66, 0x0a, 0x00
.L_0:


//--------------------- .nv.shared.reserved.0     --------------------------
	.section	.nv.shared.reserved.0,"aw",@nobits
	.weak		__nv_reservedSMEM_offset_0_alias
	.size		__nv_reservedSMEM_offset_0_alias, 0, 64
	.other		__nv_reservedSMEM_offset_0_alias,@"STO_CUDA_RESERVED_SHARED STV_DEFAULT"
__nv_reservedSMEM_offset_0_alias:
	.zero		0
	.zero		64


//--------------------- .nv.constant0._Z8dot_prodPfS_i --------------------------
	.section	.nv.constant0._Z8dot_prodPfS_i,"a",@progbits
	.sectionflags	@""
	.align	4
.nv.constant0._Z8dot_prodPfS_i:
	.zero		916


//--------------------- SYMBOLS --------------------------

	.type		.nv.reservedSmem.offset0,@object
	.size		.nv.reservedSmem.offset0,0x4
	.type		vprintf,@function
